	.headerflags	@"EF_CUDA_TEXMODE_UNIFIED EF_CUDA_64BIT_ADDRESS EF_CUDA_ACCELERATORS EF_CUDA_SM90 EF_CUDA_VIRTUAL_SM(EF_CUDA_SM90)"
	.elftype	@"ET_EXEC"


//--------------------- .nv.info                  --------------------------
	.section	.nv.info,"",@"SHT_CUDA_INFO"
	.align	4


	//----- nvinfo : EIATTR_REGCOUNT
	.align		4
        /*0000*/ 	.byte	0x04, 0x2f
        /*0002*/ 	.short	(.L_1 - .L_0)
	.align		4
.L_0:
        /*0004*/ 	.word	index@(triton_per_fused_abs_mean_sub_26)
        /*0008*/ 	.word	0x00000030


	//----- nvinfo : EIATTR_MIN_STACK_SIZE
	.align		4
.L_1:
        /*000c*/ 	.byte	0x04, 0x12
        /*000e*/ 	.short	(.L_3 - .L_2)
	.align		4
.L_2:
        /*0010*/ 	.word	index@(triton_per_fused_abs_mean_sub_26)
        /*0014*/ 	.word	0x00000000


	//----- nvinfo : EIATTR_FRAME_SIZE
	.align		4
.L_3:
        /*0018*/ 	.byte	0x04, 0x11
        /*001a*/ 	.short	(.L_5 - .L_4)
	.align		4
.L_4:
        /*001c*/ 	.word	index@(triton_per_fused_abs_mean_sub_26)
        /*0020*/ 	.word	0x00000000


	//----- nvinfo : EIATTR_MIN_STACK_SIZE
	.align		4
.L_5:
        /*0024*/ 	.byte	0x04, 0x12
        /*0026*/ 	.short	(.L_7 - .L_6)
	.align		4
.L_6:
        /*0028*/ 	.word	index@(triton_per_fused_abs_mean_sub_26)
        /*002c*/ 	.word	0x00000000
.L_7:


//--------------------- .nv.info.triton_per_fused_abs_mean_sub_26 --------------------------
	.section	.nv.info.triton_per_fused_abs_mean_sub_26,"",@"SHT_CUDA_INFO"
	.sectionflags	@""
	.align	4


	//----- nvinfo : EIATTR_CUDA_API_VERSION
	.align		4
        /*0000*/ 	.byte	0x04, 0x37
        /*0002*/ 	.short	(.L_9 - .L_8)
.L_8:
        /*0004*/ 	.word	0x0000007c


	//----- nvinfo : EIATTR_KPARAM_INFO
	.align		4
.L_9:
        /*0008*/ 	.byte	0x04, 0x17
        /*000a*/ 	.short	(.L_11 - .L_10)
.L_10:
        /*000c*/ 	.word	0x00000000
        /*0010*/ 	.short	0x0004
        /*0012*/ 	.short	0x001c
        /*0014*/ 	.byte	0x00, 0xf0, 0x11, 0x00


	//----- nvinfo : EIATTR_KPARAM_INFO
	.align		4
.L_11:
        /*0018*/ 	.byte	0x04, 0x17
        /*001a*/ 	.short	(.L_13 - .L_12)
.L_12:
        /*001c*/ 	.word	0x00000000
        /*0020*/ 	.short	0x0003
        /*0022*/ 	.short	0x0018
        /*0024*/ 	.byte	0x00, 0xf0, 0x11, 0x00


	//----- nvinfo : EIATTR_KPARAM_INFO
	.align		4
.L_13:
        /*0028*/ 	.byte	0x04, 0x17
        /*002a*/ 	.short	(.L_15 - .L_14)
.L_14:
        /*002c*/ 	.word	0x00000000
        /*0030*/ 	.short	0x0002
        /*0032*/ 	.short	0x0010
        /*0034*/ 	.byte	0x00, 0xf4, 0x21, 0x00


	//----- nvinfo : EIATTR_KPARAM_INFO
	.align		4
.L_15:
        /*0038*/ 	.byte	0x04, 0x17
        /*003a*/ 	.short	(.L_17 - .L_16)
.L_16:
        /*003c*/ 	.word	0x00000000
        /*0040*/ 	.short	0x0001
        /*0042*/ 	.short	0x0008
        /*0044*/ 	.byte	0x00, 0xf4, 0x21, 0x00


	//----- nvinfo : EIATTR_KPARAM_INFO
	.align		4
.L_17:
        /*0048*/ 	.byte	0x04, 0x17
        /*004a*/ 	.short	(.L_19 - .L_18)
.L_18:
        /*004c*/ 	.word	0x00000000
        /*0050*/ 	.short	0x0000
        /*0052*/ 	.short	0x0000
        /*0054*/ 	.byte	0x00, 0xf4, 0x21, 0x00


	//----- nvinfo : EIATTR_SPARSE_MMA_MASK
	.align		4
.L_19:
        /*0058*/ 	.byte	0x03, 0x50
        /*005a*/ 	.short	0x0000


	//----- nvinfo : EIATTR_MAXREG_COUNT
	.align		4
        /*005c*/ 	.byte	0x03, 0x1b
        /*005e*/ 	.short	0x00ff


	//----- nvinfo : EIATTR_COOP_GROUP_MASK_REGIDS
	.align		4
        /*0060*/ 	.byte	0x04, 0x29
        /*0062*/ 	.short	(.L_21 - .L_20)


	//   ....[0]....
.L_20:
        /*0064*/ 	.word	0xffffffff


	//   ....[1]....
        /*0068*/ 	.word	0xffffffff


	//   ....[2]....
        /*006c*/ 	.word	0xffffffff


	//----- nvinfo : EIATTR_COOP_GROUP_INSTR_OFFSETS
	.align		4
.L_21:
        /*0070*/ 	.byte	0x04, 0x28
        /*0072*/ 	.short	(.L_23 - .L_22)


	//   ....[0]....
.L_22:
        /*0074*/ 	.word	0x000019c0


	//   ....[1]....
        /*0078*/ 	.word	0x000019e0


	//   ....[2]....
        /*007c*/ 	.word	0x00001a10


	//----- nvinfo : EIATTR_EXIT_INSTR_OFFSETS
	.align		4
.L_23:
        /*0080*/ 	.byte	0x04, 0x1c
        /*0082*/ 	.short	(.L_25 - .L_24)


	//   ....[0]....
.L_24:
        /*0084*/ 	.word	0x00001a70


	//   ....[1]....
        /*0088*/ 	.word	0x00001ac0


	//----- nvinfo : EIATTR_REQNTID
	.align		4
.L_25:
        /*008c*/ 	.byte	0x04, 0x10
        /*008e*/ 	.short	(.L_27 - .L_26)
.L_26:
        /*0090*/ 	.word	0x00000100
        /*0094*/ 	.word	0x00000001
        /*0098*/ 	.word	0x00000001


	//----- nvinfo : EIATTR_CBANK_PARAM_SIZE
	.align		4
.L_27:
        /*009c*/ 	.byte	0x03, 0x19
        /*009e*/ 	.short	0x0020


	//----- nvinfo : EIATTR_PARAM_CBANK
	.align		4
        /*00a0*/ 	.byte	0x04, 0x0a
        /*00a2*/ 	.short	(.L_29 - .L_28)
	.align		4
.L_28:
        /*00a4*/ 	.word	index@(.nv.constant0.triton_per_fused_abs_mean_sub_26)
        /*00a8*/ 	.short	0x0210
        /*00aa*/ 	.short	0x0020


	//----- nvinfo : EIATTR_SW_WAR
	.align		4
.L_29:
        /*00ac*/ 	.byte	0x04, 0x36
        /*00ae*/ 	.short	(.L_31 - .L_30)
.L_30:
        /*00b0*/ 	.word	0x00000008
.L_31:


//--------------------- .nv.callgraph             --------------------------
	.section	.nv.callgraph,"",@"SHT_CUDA_CALLGRAPH"
	.align	4
	.sectionentsize	8
	.align		4
        /*0000*/ 	.word	0x00000000
	.align		4
        /*0004*/ 	.word	0xffffffff
	.align		4
        /*0008*/ 	.word	0x00000000
	.align		4
        /*000c*/ 	.word	0xfffffffe
	.align		4
        /*0010*/ 	.word	0x00000000
	.align		4
        /*0014*/ 	.word	0xfffffffd
	.align		4
        /*0018*/ 	.word	0x00000000
	.align		4
        /*001c*/ 	.word	0xfffffffc


//--------------------- .text.triton_per_fused_abs_mean_sub_26 --------------------------
	.section	.text.triton_per_fused_abs_mean_sub_26,"ax",@progbits
	.sectionflags	@"SHF_BARRIERS=1"
	.align	128
        .global         triton_per_fused_abs_mean_sub_26
        .type           triton_per_fused_abs_mean_sub_26,@function
        .size           triton_per_fused_abs_mean_sub_26,(.L_x_1 - triton_per_fused_abs_mean_sub_26)
        .other          triton_per_fused_abs_mean_sub_26,@"STO_CUDA_ENTRY STV_DEFAULT"
triton_per_fused_abs_mean_sub_26:
.text.triton_per_fused_abs_mean_sub_26:
[----:B------:R-:W0:Y:S01]  /*0000*/  LDC R1, c[0x0][0x28] ;  /* 0x00000a00ff017b82 */ /* 0x000e220000000800 */
[----:B------:R-:W1:Y:S01]  /*0010*/  S2R R0, SR_TID.X ;  /* 0x0000000000007919 */ /* 0x000e620000002100 */
[----:B------:R-:W-:Y:S01]  /*0020*/  ULDC.64 UR4, c[0x0][0x210] ;  /* 0x0000840000047ab9 */ /* 0x000fe20000000a00 */
[----:B------:R-:W-:Y:S01]  /*0030*/  ULDC.64 UR8, c[0x0][0x218] ;  /* 0x0000860000087ab9 */ /* 0x000fe20000000a00 */
[----:B------:R-:W-:Y:S01]  /*0040*/  ULDC.64 UR6, c[0x0][0x208] ;  /* 0x0000820000067ab9 */ /* 0x000fe20000000a00 */
[----:B------:R-:W2:Y:S01]  /*0050*/  S2R R5, SR_CTAID.X ;  /* 0x0000000000057919 */ /* 0x000ea20000002500 */
[----:B-1----:R-:W-:Y:S02]  /*0060*/  LOP3.LUT R2, R0, 0x1f, RZ, 0xc0, !PT ;  /* 0x0000001f00027812 */ /* 0x002fe400078ec0ff */
[----:B------:R-:W-:-:S03]  /*0070*/  SHF.R.U32.HI R33, RZ, 0x5, R0 ;  /* 0x00000005ff217819 */ /* 0x000fc60000011600 */
[----:B--2---:R-:W-:Y:S01]  /*0080*/  IMAD R2, R5, 0x20, R2 ;  /* 0x0000002005027824 */ /* 0x004fe200078e0202 */
[----:B------:R-:W-:-:S04]  /*0090*/  SGXT.U32 R33, R33, 0x3 ;  /* 0x000000032121781a */ /* 0x000fc80000000000 */
[----:B------:R-:W-:Y:S02]  /*00a0*/  SHF.R.S32.HI R5, RZ, 0x1f, R2 ;  /* 0x0000001fff057819 */ /* 0x000fe40000011402 */
[----:B------:R-:W-:Y:S02]  /*00b0*/  LOP3.LUT R10, R33, 0x10, RZ, 0xfc, !PT ;  /* 0x00000010210a7812 */ /* 0x000fe400078efcff */
[----:B------:R-:W-:Y:S02]  /*00c0*/  LEA.HI R5, R5, R2, RZ, 0x6 ;  /* 0x0000000205057211 */ /* 0x000fe400078f30ff */
[----:B------:R-:W-:Y:S01]  /*00d0*/  LOP3.LUT R12, R33, 0x20, RZ, 0xfc, !PT ;  /* 0x00000020210c7812 */ /* 0x000fe200078efcff */
[----:B------:R-:W-:Y:S01]  /*00e0*/  IMAD.SHL.U32 R10, R10, 0x200, RZ ;  /* 0x000002000a0a7824 */ /* 0x000fe200078e00ff */
[C---:B------:R-:W-:Y:S01]  /*00f0*/  LOP3.LUT R7, R5.reuse, 0x1ffffc0, RZ, 0xc0, !PT ;  /* 0x01ffffc005077812 */ /* 0x040fe200078ec0ff */
[----:B------:R-:W-:Y:S02]  /*0100*/  IMAD.SHL.U32 R5, R5, 0x80, RZ ;  /* 0x0000008005057824 */ /* 0x000fe400078e00ff */
[----:B------:R-:W-:-:S02]  /*0110*/  IMAD.SHL.U32 R12, R12, 0x200, RZ ;  /* 0x000002000c0c7824 */ /* 0x000fc400078e00ff */
[----:B------:R-:W-:Y:S01]  /*0120*/  IMAD.IADD R7, R2, 0x1, -R7 ;  /* 0x0000000102077824 */ /* 0x000fe200078e0a07 */
[----:B------:R-:W-:-:S03]  /*0130*/  LOP3.LUT R11, R5, 0xffffe000, RZ, 0xc0, !PT ;  /* 0xffffe000050b7812 */ /* 0x000fc600078ec0ff */
[----:B------:R-:W-:-:S05]  /*0140*/  IMAD.SHL.U32 R0, R7, 0x80, RZ ;  /* 0x0000008007007824 */ /* 0x000fca00078e00ff */
[----:B------:R-:W-:Y:S02]  /*0150*/  LOP3.LUT R4, R0, 0x8, R33, 0xfe, !PT ;  /* 0x0000000800047812 */ /* 0x000fe400078efe21 */
[----:B------:R-:W-:Y:S02]  /*0160*/  LOP3.LUT R7, R0, 0x20, R33, 0xfe, !PT ;  /* 0x0000002000077812 */ /* 0x000fe400078efe21 */
[----:B------:R-:W-:Y:S01]  /*0170*/  LOP3.LUT R5, R0, 0x10, R33, 0xfe, !PT ;  /* 0x0000001000057812 */ /* 0x000fe200078efe21 */
[--C-:B------:R-:W-:Y:S01]  /*0180*/  IMAD.IADD R4, R4, 0x1, R11.reuse ;  /* 0x0000000104047824 */ /* 0x100fe200078e020b */
[----:B------:R-:W-:Y:S01]  /*0190*/  LOP3.LUT R9, R0, 0x30, R33, 0xfe, !PT ;  /* 0x0000003000097812 */ /* 0x000fe200078efe21 */
[--C-:B------:R-:W-:Y:S01]  /*01a0*/  IMAD.IADD R7, R7, 0x1, R11.reuse ;  /* 0x0000000107077824 */ /* 0x100fe200078e020b */
[----:B------:R-:W-:Y:S01]  /*01b0*/  LOP3.LUT R6, R0, 0x18, R33, 0xfe, !PT ;  /* 0x0000001800067812 */ /* 0x000fe200078efe21 */
[--C-:B------:R-:W-:Y:S01]  /*01c0*/  IMAD.IADD R5, R5, 0x1, R11.reuse ;  /* 0x0000000105057824 */ /* 0x100fe200078e020b */
[----:B------:R-:W-:Y:S01]  /*01d0*/  SHF.R.S32.HI R13, RZ, 0x1f, R4 ;  /* 0x0000001fff0d7819 */ /* 0x000fe20000011404 */
[--C-:B------:R-:W-:Y:S01]  /*01e0*/  IMAD.IADD R9, R9, 0x1, R11.reuse ;  /* 0x0000000109097824 */ /* 0x100fe200078e020b */
[----:B------:R-:W-:Y:S01]  /*01f0*/  LOP3.LUT R28, R0, R33, RZ, 0xfc, !PT ;  /* 0x00000021001c7212 */ /* 0x000fe200078efcff */
[----:B------:R-:W-:Y:S01]  /*0200*/  IMAD.IADD R6, R6, 0x1, R11 ;  /* 0x0000000106067824 */ /* 0x000fe200078e020b */
[----:B------:R-:W-:-:S02]  /*0210*/  LOP3.LUT R8, R0, 0x28, R33, 0xfe, !PT ;  /* 0x0000002800087812 */ /* 0x000fc400078efe21 */
[----:B------:R-:W-:Y:S01]  /*0220*/  LOP3.LUT R0, R0, 0x38, R33, 0xfe, !PT ;  /* 0x0000003800007812 */ /* 0x000fe200078efe21 */
[--C-:B------:R-:W-:Y:S01]  /*0230*/  IMAD.IADD R28, R28, 0x1, R11.reuse ;  /* 0x000000011c1c7824 */ /* 0x100fe200078e020b */
[CC--:B------:R-:W-:Y:S01]  /*0240*/  LEA.HI R14, R13.reuse, R4.reuse, RZ, 0xf ;  /* 0x000000040d0e7211 */ /* 0x0c0fe200078f78ff */
[--C-:B------:R-:W-:Y:S01]  /*0250*/  IMAD.IADD R8, R8, 0x1, R11.reuse ;  /* 0x0000000108087824 */ /* 0x100fe200078e020b */
[----:B------:R-:W-:Y:S01]  /*0260*/  LEA.HI R17, R13, R4, RZ, 0x6 ;  /* 0x000000040d117211 */ /* 0x000fe200078f30ff */
[----:B------:R-:W-:Y:S01]  /*0270*/  IMAD.IADD R11, R0, 0x1, R11 ;  /* 0x00000001000b7824 */ /* 0x000fe200078e020b */
[----:B------:R-:W-:Y:S02]  /*0280*/  SHF.R.S32.HI R4, RZ, 0x1f, R7 ;  /* 0x0000001fff047819 */ /* 0x000fe40000011407 */
[----:B------:R-:W-:Y:S02]  /*0290*/  SHF.R.S32.HI R0, RZ, 0x1f, R5 ;  /* 0x0000001fff007819 */ /* 0x000fe40000011405 */
[----:B------:R-:W-:-:S02]  /*02a0*/  LEA.HI R35, R4, R7, RZ, 0xf ;  /* 0x0000000704237211 */ /* 0x000fc400078f78ff */
[----:B------:R-:W-:Y:S02]  /*02b0*/  LEA.HI R7, R4, R7, RZ, 0x6 ;  /* 0x0000000704077211 */ /* 0x000fe400078f30ff */
[----:B------:R-:W-:Y:S02]  /*02c0*/  SHF.R.S32.HI R4, RZ, 0x1f, R9 ;  /* 0x0000001fff047819 */ /* 0x000fe40000011409 */
[----:B------:R-:W-:Y:S02]  /*02d0*/  SHF.R.S32.HI R15, RZ, 0x1f, R6 ;  /* 0x0000001fff0f7819 */ /* 0x000fe40000011406 */
[CC--:B------:R-:W-:Y:S02]  /*02e0*/  LEA.HI R13, R0.reuse, R5.reuse, RZ, 0xf ;  /* 0x00000005000d7211 */ /* 0x0c0fe400078f78ff */
[----:B------:R-:W-:Y:S02]  /*02f0*/  LEA.HI R0, R0, R5, RZ, 0x6 ;  /* 0x0000000500007211 */ /* 0x000fe400078f30ff */
[----:B------:R-:W-:-:S02]  /*0300*/  LEA.HI R45, R4, R9, RZ, 0xf ;  /* 0x00000009042d7211 */ /* 0x000fc400078f78ff */
[CC--:B------:R-:W-:Y:S02]  /*0310*/  LEA.HI R16, R15.reuse, R6.reuse, RZ, 0xf ;  /* 0x000000060f107211 */ /* 0x0c0fe400078f78ff */
[----:B------:R-:W-:Y:S02]  /*0320*/  LEA.HI R5, R15, R6, RZ, 0x6 ;  /* 0x000000060f057211 */ /* 0x000fe400078f30ff */
[----:B------:R-:W-:Y:S02]  /*0330*/  LEA.HI R4, R4, R9, RZ, 0x6 ;  /* 0x0000000904047211 */ /* 0x000fe400078f30ff */
[----:B------:R-:W-:Y:S02]  /*0340*/  SHF.R.S32.HI R6, RZ, 0x1f, R11 ;  /* 0x0000001fff067819 */ /* 0x000fe4000001140b */
[----:B------:R-:W-:Y:S02]  /*0350*/  LOP3.LUT R9, R33, 0x8, RZ, 0xfc, !PT ;  /* 0x0000000821097812 */ /* 0x000fe400078efcff */
[----:B------:R-:W-:-:S02]  /*0360*/  SHF.R.S32.HI R15, RZ, 0x1f, R8 ;  /* 0x0000001fff0f7819 */ /* 0x000fc40000011408 */
[CC--:B------:R-:W-:Y:S01]  /*0370*/  LEA.HI R20, R6.reuse, R11.reuse, RZ, 0xf ;  /* 0x0000000b06147211 */ /* 0x0c0fe200078f78ff */
[----:B------:R-:W-:Y:S01]  /*0380*/  IMAD.SHL.U32 R9, R9, 0x200, RZ ;  /* 0x0000020009097824 */ /* 0x000fe200078e00ff */
[----:B------:R-:W-:Y:S02]  /*0390*/  LEA.HI R6, R6, R11, RZ, 0x6 ;  /* 0x0000000b06067211 */ /* 0x000fe400078f30ff */
[----:B------:R-:W-:Y:S02]  /*03a0*/  LOP3.LUT R11, R33, 0x18, RZ, 0xfc, !PT ;  /* 0x00000018210b7812 */ /* 0x000fe400078efcff */
[CC--:B------:R-:W-:Y:S02]  /*03b0*/  LEA.HI R18, R15.reuse, R8.reuse, RZ, 0xf ;  /* 0x000000080f127211 */ /* 0x0c0fe400078f78ff */
[----:B------:R-:W-:Y:S01]  /*03c0*/  LEA.HI R8, R15, R8, RZ, 0x6 ;  /* 0x000000080f087211 */ /* 0x000fe200078f30ff */
[----:B------:R-:W-:Y:S01]  /*03d0*/  IMAD.SHL.U32 R11, R11, 0x200, RZ ;  /* 0x000002000b0b7824 */ /* 0x000fe200078e00ff */
[----:B------:R-:W-:-:S02]  /*03e0*/  LOP3.LUT R15, R9, 0xffff8000, R14, 0xf8, !PT ;  /* 0xffff8000090f7812 */ /* 0x000fc400078ef80e */
[----:B------:R-:W-:Y:S02]  /*03f0*/  LOP3.LUT R9, R33, 0x28, RZ, 0xfc, !PT ;  /* 0x0000002821097812 */ /* 0x000fe400078efcff */
[----:B------:R-:W-:Y:S02]  /*0400*/  LOP3.LUT R14, R10, 0xffff8000, R13, 0xf8, !PT ;  /* 0xffff80000a0e7812 */ /* 0x000fe400078ef80d */
[----:B------:R-:W-:Y:S01]  /*0410*/  LOP3.LUT R35, R12, 0xffff8000, R35, 0xf8, !PT ;  /* 0xffff80000c237812 */ /* 0x000fe200078ef823 */
[----:B------:R-:W-:Y:S01]  /*0420*/  IMAD.SHL.U32 R9, R9, 0x200, RZ ;  /* 0x0000020009097824 */ /* 0x000fe200078e00ff */
[----:B------:R-:W-:Y:S02]  /*0430*/  LOP3.LUT R10, R33, 0x30, RZ, 0xfc, !PT ;  /* 0x00000030210a7812 */ /* 0x000fe400078efcff */
[--C-:B------:R-:W-:Y:S02]  /*0440*/  SHF.R.S32.HI R12, RZ, 0x6, R17.reuse ;  /* 0x00000006ff0c7819 */ /* 0x100fe40000011411 */
[----:B------:R-:W-:Y:S01]  /*0450*/  SHF.R.S32.HI R17, RZ, 0x1f, R17 ;  /* 0x0000001fff117819 */ /* 0x000fe20000011411 */
[----:B------:R-:W-:Y:S01]  /*0460*/  IMAD.SHL.U32 R10, R10, 0x200, RZ ;  /* 0x000002000a0a7824 */ /* 0x000fe200078e00ff */
[----:B------:R-:W-:-:S02]  /*0470*/  LOP3.LUT R41, R11, 0xffff8000, R16, 0xf8, !PT ;  /* 0xffff80000b297812 */ /* 0x000fc400078ef810 */
[C---:B------:R-:W-:Y:S01]  /*0480*/  LOP3.LUT R11, R33.reuse, 0x38, RZ, 0xfc, !PT ;  /* 0x00000038210b7812 */ /* 0x040fe200078efcff */
[----:B------:R-:W-:Y:S01]  /*0490*/  IMAD.SHL.U32 R33, R33, 0x200, RZ ;  /* 0x0000020021217824 */ /* 0x000fe200078e00ff */
[----:B------:R-:W-:Y:S02]  /*04a0*/  LEA.HI R17, R17, R12, RZ, 0x9 ;  /* 0x0000000c11117211 */ /* 0x000fe400078f48ff */
[----:B------:R-:W-:Y:S01]  /*04b0*/  LOP3.LUT R29, R9, 0xffff8000, R18, 0xf8, !PT ;  /* 0xffff8000091d7812 */ /* 0x000fe200078ef812 */
[----:B------:R-:W-:Y:S01]  /*04c0*/  IMAD.SHL.U32 R11, R11, 0x200, RZ ;  /* 0x000002000b0b7824 */ /* 0x000fe200078e00ff */
[--C-:B------:R-:W-:Y:S02]  /*04d0*/  SHF.R.S32.HI R9, RZ, 0x6, R0.reuse ;  /* 0x00000006ff097819 */ /* 0x100fe40000011400 */
[----:B------:R-:W-:Y:S02]  /*04e0*/  SHF.R.S32.HI R16, RZ, 0x1f, R0 ;  /* 0x0000001fff107819 */ /* 0x000fe40000011400 */
[----:B------:R-:W-:-:S02]  /*04f0*/  LOP3.LUT R45, R10, 0xffff8000, R45, 0xf8, !PT ;  /* 0xffff80000a2d7812 */ /* 0x000fc400078ef82d */
[----:B------:R-:W-:Y:S02]  /*0500*/  LOP3.LUT R17, R17, 0xfffffe00, RZ, 0xc0, !PT ;  /* 0xfffffe0011117812 */ /* 0x000fe400078ec0ff */
[--C-:B------:R-:W-:Y:S02]  /*0510*/  SHF.R.S32.HI R10, RZ, 0x6, R5.reuse ;  /* 0x00000006ff0a7819 */ /* 0x100fe40000011405 */
[----:B------:R-:W-:Y:S02]  /*0520*/  SHF.R.S32.HI R5, RZ, 0x1f, R5 ;  /* 0x0000001fff057819 */ /* 0x000fe40000011405 */
[----:B------:R-:W-:Y:S02]  /*0530*/  LEA.HI R16, R16, R9, RZ, 0x9 ;  /* 0x0000000910107211 */ /* 0x000fe400078f48ff */
[----:B------:R-:W-:Y:S02]  /*0540*/  LOP3.LUT R43, R11, 0xffff8000, R20, 0xf8, !PT ;  /* 0xffff80000b2b7812 */ /* 0x000fe400078ef814 */
[----:B------:R-:W-:-:S02]  /*0550*/  IADD3 R0, R15, R12, -R17 ;  /* 0x0000000c0f007210 */ /* 0x000fc40007ffe811 */
[--C-:B------:R-:W-:Y:S02]  /*0560*/  SHF.R.S32.HI R12, RZ, 0x6, R7.reuse ;  /* 0x00000006ff0c7819 */ /* 0x100fe40000011407 */
[----:B------:R-:W-:Y:S02]  /*0570*/  SHF.R.S32.HI R11, RZ, 0x1f, R7 ;  /* 0x0000001fff0b7819 */ /* 0x000fe40000011407 */
[----:B------:R-:W-:Y:S02]  /*0580*/  LEA.HI R7, R5, R10, RZ, 0x9 ;  /* 0x0000000a05077211 */ /* 0x000fe400078f48ff */
[----:B------:R-:W-:Y:S02]  /*0590*/  LOP3.LUT R5, R16, 0xfffffe00, RZ, 0xc0, !PT ;  /* 0xfffffe0010057812 */ /* 0x000fe400078ec0ff */
[--C-:B------:R-:W-:Y:S02]  /*05a0*/  SHF.R.S32.HI R16, RZ, 0x6, R8.reuse ;  /* 0x00000006ff107819 */ /* 0x100fe40000011408 */
[----:B------:R-:W-:-:S02]  /*05b0*/  SHF.R.S32.HI R13, RZ, 0x1f, R8 ;  /* 0x0000001fff0d7819 */ /* 0x000fc40000011408 */
[----:B------:R-:W-:Y:S02]  /*05c0*/  LEA.HI R11, R11, R12, RZ, 0x9 ;  /* 0x0000000c0b0b7211 */ /* 0x000fe400078f48ff */
[----:B------:R-:W-:Y:S02]  /*05d0*/  LEA.HI R13, R13, R16, RZ, 0x9 ;  /* 0x000000100d0d7211 */ /* 0x000fe400078f48ff */
[----:B------:R-:W-:Y:S02]  /*05e0*/  LOP3.LUT R7, R7, 0xfffffe00, RZ, 0xc0, !PT ;  /* 0xfffffe0007077812 */ /* 0x000fe400078ec0ff */
[----:B------:R-:W-:Y:S02]  /*05f0*/  LOP3.LUT R11, R11, 0xfffffe00, RZ, 0xc0, !PT ;  /* 0xfffffe000b0b7812 */ /* 0x000fe400078ec0ff */
[----:B------:R-:W-:Y:S02]  /*0600*/  LOP3.LUT R13, R13, 0xfffffe00, RZ, 0xc0, !PT ;  /* 0xfffffe000d0d7812 */ /* 0x000fe400078ec0ff */
[----:B------:R-:W-:-:S02]  /*0610*/  IADD3 R14, R14, R9, -R5 ;  /* 0x000000090e0e7210 */ /* 0x000fc40007ffe805 */
[----:B------:R-:W-:Y:S02]  /*0620*/  IADD3 R41, R41, R10, -R7 ;  /* 0x0000000a29297210 */ /* 0x000fe40007ffe807 */
[----:B------:R-:W-:Y:S02]  /*0630*/  SHF.R.S32.HI R5, RZ, 0x1f, R28 ;  /* 0x0000001fff057819 */ /* 0x000fe4000001141c */
[C---:B------:R-:W-:Y:S02]  /*0640*/  LOP3.LUT R10, R28.reuse, 0x48, RZ, 0xfc, !PT ;  /* 0x000000481c0a7812 */ /* 0x040fe400078efcff */
[----:B------:R-:W-:Y:S02]  /*0650*/  IADD3 R35, R35, R12, -R11 ;  /* 0x0000000c23237210 */ /* 0x000fe40007ffe80b */
[----:B------:R-:W-:Y:S02]  /*0660*/  LOP3.LUT R8, R28, 0x50, RZ, 0xfc, !PT ;  /* 0x000000501c087812 */ /* 0x000fe400078efcff */
[----:B------:R-:W-:-:S02]  /*0670*/  IADD3 R29, R29, R16, -R13 ;  /* 0x000000101d1d7210 */ /* 0x000fc40007ffe80d */
[--C-:B------:R-:W-:Y:S02]  /*0680*/  SHF.R.S32.HI R12, RZ, 0x6, R4.reuse ;  /* 0x00000006ff0c7819 */ /* 0x100fe40000011404 */
[----:B------:R-:W-:Y:S02]  /*0690*/  SHF.R.S32.HI R11, RZ, 0x1f, R4 ;  /* 0x0000001fff0b7819 */ /* 0x000fe40000011404 */
[--C-:B------:R-:W-:Y:S02]  /*06a0*/  SHF.R.S32.HI R4, RZ, 0x6, R6.reuse ;  /* 0x00000006ff047819 */ /* 0x100fe40000011406 */
[----:B------:R-:W-:Y:S02]  /*06b0*/  SHF.R.S32.HI R13, RZ, 0x1f, R6 ;  /* 0x0000001fff0d7819 */ /* 0x000fe40000011406 */
[C---:B------:R-:W-:Y:S02]  /*06c0*/  LEA.HI R7, R5.reuse, R10, RZ, 0x6 ;  /* 0x0000000a05077211 */ /* 0x040fe400078f30ff */
[----:B------:R-:W-:-:S02]  /*06d0*/  LEA.HI R9, R5, R8, RZ, 0x6 ;  /* 0x0000000805097211 */ /* 0x000fc400078f30ff */
[----:B------:R-:W-:Y:S02]  /*06e0*/  LEA.HI R13, R13, R4, RZ, 0x9 ;  /* 0x000000040d0d7211 */ /* 0x000fe400078f48ff */
[--C-:B------:R-:W-:Y:S02]  /*06f0*/  SHF.R.S32.HI R6, RZ, 0x6, R7.reuse ;  /* 0x00000006ff067819 */ /* 0x100fe40000011407 */
[----:B------:R-:W-:Y:S02]  /*0700*/  SHF.R.S32.HI R15, RZ, 0x1f, R7 ;  /* 0x0000001fff0f7819 */ /* 0x000fe40000011407 */
[--C-:B------:R-:W-:Y:S02]  /*0710*/  SHF.R.S32.HI R7, RZ, 0x6, R9.reuse ;  /* 0x00000006ff077819 */ /* 0x100fe40000011409 */
[----:B------:R-:W-:Y:S02]  /*0720*/  SHF.R.S32.HI R16, RZ, 0x1f, R9 ;  /* 0x0000001fff107819 */ /* 0x000fe40000011409 */
[----:B------:R-:W-:-:S02]  /*0730*/  LEA.HI R11, R11, R12, RZ, 0x9 ;  /* 0x0000000c0b0b7211 */ /* 0x000fc400078f48ff */
[----:B------:R-:W-:Y:S02]  /*0740*/  LOP3.LUT R13, R13, 0xfffffe00, RZ, 0xc0, !PT ;  /* 0xfffffe000d0d7812 */ /* 0x000fe400078ec0ff */
[----:B------:R-:W-:Y:S02]  /*0750*/  LEA.HI R16, R16, R7, RZ, 0x9 ;  /* 0x0000000710107211 */ /* 0x000fe400078f48ff */
[----:B------:R-:W-:Y:S02]  /*0760*/  LOP3.LUT R11, R11, 0xfffffe00, RZ, 0xc0, !PT ;  /* 0xfffffe000b0b7812 */ /* 0x000fe400078ec0ff */
[----:B------:R-:W-:Y:S02]  /*0770*/  IADD3 R43, R43, R4, -R13 ;  /* 0x000000042b2b7210 */ /* 0x000fe40007ffe80d */
[----:B------:R-:W-:Y:S02]  /*0780*/  LOP3.LUT R4, R28, 0x40, RZ, 0xfc, !PT ;  /* 0x000000401c047812 */ /* 0x000fe400078efcff */
[----:B------:R-:W-:-:S02]  /*0790*/  LEA.HI R15, R15, R6, RZ, 0x9 ;  /* 0x000000060f0f7211 */ /* 0x000fc400078f48ff */
[----:B------:R-:W-:Y:S02]  /*07a0*/  LOP3.LUT R16, R16, 0xfffffe00, RZ, 0xc0, !PT ;  /* 0xfffffe0010107812 */ /* 0x000fe400078ec0ff */
[----:B------:R-:W-:Y:S02]  /*07b0*/  IADD3 R45, R45, R12, -R11 ;  /* 0x0000000c2d2d7210 */ /* 0x000fe40007ffe80b */
[----:B------:R-:W-:Y:S01]  /*07c0*/  LEA.HI R11, R5, R4, RZ, 0x6 ;  /* 0x00000004050b7211 */ /* 0x000fe200078f30ff */
[----:B------:R-:W-:Y:S01]  /*07d0*/  IMAD.IADD R13, R7, 0x1, -R16 ;  /* 0x00000001070d7824 */ /* 0x000fe200078e0a10 */
[----:B------:R-:W-:Y:S02]  /*07e0*/  LOP3.LUT R15, R15, 0xfffffe00, RZ, 0xc0, !PT ;  /* 0xfffffe000f0f7812 */ /* 0x000fe400078ec0ff */
[----:B------:R-:W-:Y:S02]  /*07f0*/  LEA.HI R10, R5, R10, RZ, 0xf ;  /* 0x0000000a050a7211 */ /* 0x000fe400078f78ff */
[----:B------:R-:W-:Y:S01]  /*0800*/  SHF.R.S32.HI R39, RZ, 0x6, R11 ;  /* 0x00000006ff277819 */ /* 0x000fe2000001140b */
[----:B------:R-:W-:Y:S01]  /*0810*/  IMAD.IADD R15, R6, 0x1, -R15 ;  /* 0x00000001060f7824 */ /* 0x000fe200078e0a0f */
[----:B------:R-:W-:-:S02]  /*0820*/  SHF.R.S32.HI R16, RZ, 0x1f, R11 ;  /* 0x0000001fff107819 */ /* 0x000fc4000001140b */
[C---:B------:R-:W-:Y:S02]  /*0830*/  LEA.HI R7, R5.reuse, R28, RZ, 0x6 ;  /* 0x0000001c05077211 */ /* 0x040fe400078f30ff */
[----:B------:R-:W-:Y:S02]  /*0840*/  LEA.HI R6, R5, R4, RZ, 0xf ;  /* 0x0000000405067211 */ /* 0x000fe400078f78ff */
[----:B------:R-:W-:Y:S02]  /*0850*/  LOP3.LUT R10, R33, 0xffff8000, R10, 0xf8, !PT ;  /* 0xffff8000210a7812 */ /* 0x000fe400078ef80a */
[----:B------:R-:W-:Y:S02]  /*0860*/  LEA.HI R16, R16, R39, RZ, 0x9 ;  /* 0x0000002710107211 */ /* 0x000fe400078f48ff */
[--C-:B------:R-:W-:Y:S02]  /*0870*/  SHF.R.S32.HI R9, RZ, 0x6, R7.reuse ;  /* 0x00000006ff097819 */ /* 0x100fe40000011407 */
[----:B------:R-:W-:-:S02]  /*0880*/  SHF.R.S32.HI R12, RZ, 0x1f, R7 ;  /* 0x0000001fff0c7819 */ /* 0x000fc40000011407 */
[----:B------:R-:W-:Y:S02]  /*0890*/  LOP3.LUT R6, R33, 0xffff8000, R6, 0xf8, !PT ;  /* 0xffff800021067812 */ /* 0x000fe400078ef806 */
[----:B------:R-:W-:Y:S02]  /*08a0*/  SHF.R.S32.HI R18, RZ, 0x1f, R10 ;  /* 0x0000001fff127819 */ /* 0x000fe4000001140a */
[----:B------:R-:W-:Y:S02]  /*08b0*/  LOP3.LUT R7, R16, 0xfffffe00, RZ, 0xc0, !PT ;  /* 0xfffffe0010077812 */ /* 0x000fe400078ec0ff */
[----:B------:R-:W-:Y:S02]  /*08c0*/  IADD3 R10, P0, R15, R10, RZ ;  /* 0x0000000a0f0a7210 */ /* 0x000fe40007f1e0ff */
[----:B------:R-:W-:Y:S02]  /*08d0*/  IADD3 R39, R6, R39, -R7 ;  /* 0x0000002706277210 */ /* 0x000fe40007ffe807 */
[----:B------:R-:W-:-:S02]  /*08e0*/  LEA.HI.X.SX32 R7, R15, R18, 0x1, P0 ;  /* 0x000000120f077211 */ /* 0x000fc400000f0eff */
[----:B------:R-:W1:Y:S01]  /*08f0*/  LDC.64 R18, c[0x0][0x210] ;  /* 0x00008400ff127b82 */ /* 0x000e620000000a00 */
[C---:B------:R-:W-:Y:S02]  /*0900*/  LEA.HI R4, R5.reuse, R28, RZ, 0xf ;  /* 0x0000001c05047211 */ /* 0x040fe400078f78ff */
[----:B------:R-:W-:Y:S02]  /*0910*/  LEA.HI R8, R5, R8, RZ, 0xf ;  /* 0x0000000805087211 */ /* 0x000fe400078f78ff */
[----:B------:R-:W-:Y:S02]  /*0920*/  LEA.HI R12, R12, R9, RZ, 0x9 ;  /* 0x000000090c0c7211 */ /* 0x000fe400078f48ff */
[----:B------:R-:W-:Y:S02]  /*0930*/  LOP3.LUT R4, R33, 0xffff8000, R4, 0xf8, !PT ;  /* 0xffff800021047812 */ /* 0x000fe400078ef804 */
[----:B------:R-:W-:Y:S02]  /*0940*/  LOP3.LUT R8, R33, 0xffff8000, R8, 0xf8, !PT ;  /* 0xffff800021087812 */ /* 0x000fe400078ef808 */
[----:B------:R-:W-:-:S02]  /*0950*/  LOP3.LUT R12, R12, 0xfffffe00, RZ, 0xc0, !PT ;  /* 0xfffffe000c0c7812 */ /* 0x000fc400078ec0ff */
[----:B------:R-:W-:Y:S02]  /*0960*/  SHF.R.S32.HI R20, RZ, 0x1f, R8 ;  /* 0x0000001fff147819 */ /* 0x000fe40000011408 */
[----:B------:R-:W-:Y:S01]  /*0970*/  IADD3 R16, R4, R9, -R12 ;  /* 0x0000000904107210 */ /* 0x000fe20007ffe80c */
[----:B------:R-:W-:Y:S01]  /*0980*/  IMAD.SHL.U32 R12, R10, 0x4, RZ ;  /* 0x000000040a0c7824 */ /* 0x000fe200078e00ff */
[----:B------:R-:W-:Y:S02]  /*0990*/  IADD3 R8, P1, R13, R8, RZ ;  /* 0x000000080d087210 */ /* 0x000fe40007f3e0ff */
[----:B------:R-:W-:Y:S02]  /*09a0*/  ISETP.GE.AND P0, PT, R2, 0x400, PT ;  /* 0x000004000200780c */ /* 0x000fe40003f06270 */
[----:B------:R-:W-:Y:S01]  /*09b0*/  LEA.HI.X.SX32 R15, R13, R20, 0x1, P1 ;  /* 0x000000140d0f7211 */ /* 0x000fe200008f0eff */
[----:B------:R-:W-:Y:S01]  /*09c0*/  IMAD.SHL.U32 R20, R8, 0x4, RZ ;  /* 0x0000000408147824 */ /* 0x000fe200078e00ff */
[----:B------:R-:W-:Y:S01]  /*09d0*/  SHF.L.U64.HI R4, R10, 0x2, R7 ;  /* 0x000000020a047819 */ /* 0x000fe20000010207 */
[----:B-1----:R-:W-:Y:S01]  /*09e0*/  IMAD.WIDE R24, R14, 0x4, R18 ;  /* 0x000000040e187825 */ /* 0x002fe200078e0212 */
[----:B------:R-:W-:-:S02]  /*09f0*/  IADD3 R10, P1, R12, UR4, RZ ;  /* 0x000000040c0a7c10 */ /* 0x000fc4000ff3e0ff */
[----:B------:R-:W-:Y:S02]  /*0a00*/  CS2R R6, SRZ ;  /* 0x0000000000067805 */ /* 0x000fe4000001ff00 */
[----:B------:R-:W-:Y:S02]  /*0a10*/  IADD3 R12, P3, R12, UR8, RZ ;  /* 0x000000080c0c7c10 */ /* 0x000fe4000ff7e0ff */
[----:B------:R-:W-:Y:S02]  /*0a20*/  IADD3.X R11, R4, UR5, RZ, P1, !PT ;  /* 0x00000005040b7c10 */ /* 0x000fe40008ffe4ff */
[----:B------:R-:W-:Y:S01]  /*0a30*/  IADD3.X R13, R4, UR9, RZ, P3, !PT ;  /* 0x00000009040d7c10 */ /* 0x000fe20009ffe4ff */
[----:B------:R-:W-:Y:S01]  /*0a40*/  IMAD.MOV.U32 R4, RZ, RZ, RZ ;  /* 0x000000ffff047224 */ /* 0x000fe200078e00ff */
[----:B------:R-:W-:Y:S02]  /*0a50*/  SHF.L.U64.HI R15, R8, 0x2, R15 ;  /* 0x00000002080f7819 */ /* 0x000fe4000001020f */
[----:B------:R-:W-:-:S02]  /*0a60*/  CS2R R8, SRZ ;  /* 0x0000000000087805 */ /* 0x000fc4000001ff00 */
[----:B------:R-:W-:Y:S01]  /*0a70*/  IADD3 R22, P2, R20, UR4, RZ ;  /* 0x0000000414167c10 */ /* 0x000fe2000ff5e0ff */
[----:B------:R1:W2:Y:S03]  /*0a80*/  @!P0 LDG.E.EL R4, desc[UR6][R24.64] ;  /* 0x0000000618048981 */ /* 0x0002a6000c2e1900 */
[----:B------:R-:W-:Y:S02]  /*0a90*/  IADD3.X R23, R15, UR5, RZ, P2, !PT ;  /* 0x000000050f177c10 */ /* 0x000fe400097fe4ff */
[----:B------:R-:W-:Y:S02]  /*0aa0*/  IADD3 R20, P1, R20, UR8, RZ ;  /* 0x0000000814147c10 */ /* 0x000fe4000ff3e0ff */
[----:B------:R-:W-:Y:S01]  /*0ab0*/  CS2R R26, SRZ ;  /* 0x00000000001a7805 */ /* 0x000fe2000001ff00 */
[----:B------:R-:W-:Y:S01]  /*0ac0*/  IMAD.MOV.U32 R32, RZ, RZ, RZ ;  /* 0x000000ffff207224 */ /* 0x000fe200078e00ff */
[----:B------:R3:W4:Y:S01]  /*0ad0*/  @!P0 LDG.E.EL R7, desc[UR6][R22.64+0x8000] ;  /* 0x0080000616078981 */ /* 0x000722000c2e1900 */
[----:B-1----:R-:W1:Y:S01]  /*0ae0*/  LDC.64 R24, c[0x0][0x218] ;  /* 0x00008600ff187b82 */ /* 0x002e620000000a00 */
[----:B------:R-:W-:Y:S01]  /*0af0*/  IADD3.X R21, R15, UR9, RZ, P1, !PT ;  /* 0x000000090f157c10 */ /* 0x000fe20008ffe4ff */
[----:B------:R-:W-:Y:S01]  /*0b00*/  IMAD.MOV.U32 R17, RZ, RZ, RZ ;  /* 0x000000ffff117224 */ /* 0x000fe200078e00ff */
[----:B------:R5:W4:Y:S01]  /*0b10*/  @!P0 LDG.E.EL R9, desc[UR6][R10.64+0x4000] ;  /* 0x004000060a098981 */ /* 0x000b22000c2e1900 */
[----:B------:R-:W-:-:S03]  /*0b20*/  IMAD.WIDE R30, R0, 0x4, R18 ;  /* 0x00000004001e7825 */ /* 0x000fc600078e0212 */
[----:B------:R5:W4:Y:S01]  /*0b30*/  @!P0 LDG.E.EL R8, desc[UR6][R12.64+0x4000] ;  /* 0x004000060c088981 */ /* 0x000b22000c2e1900 */
[----:B------:R-:W-:-:S03]  /*0b40*/  IMAD.WIDE R36, R16, 0x4, R18 ;  /* 0x0000000410247825 */ /* 0x000fc600078e0212 */
[----:B------:R5:W4:Y:S01]  /*0b50*/  @!P0 LDG.E.EL R6, desc[UR6][R20.64+0x8000] ;  /* 0x0080000614068981 */ /* 0x000b22000c2e1900 */
[----:B---3--:R-:W-:Y:S01]  /*0b60*/  IMAD.WIDE R22, R41, 0x4, R18 ;  /* 0x0000000429167825 */ /* 0x008fe200078e0212 */
[----:B-----5:R-:W-:Y:S02]  /*0b70*/  CS2R R10, SRZ ;  /* 0x00000000000a7805 */ /* 0x020fe4000001ff00 */
[----:B------:R3:W5:Y:S01]  /*0b80*/  @!P0 LDG.E.EL R27, desc[UR6][R30.64] ;  /* 0x000000061e1b8981 */ /* 0x000762000c2e1900 */
[----:B0-----:R-:W-:-:S03]  /*0b90*/  CS2R R12, SRZ ;  /* 0x00000000000c7805 */ /* 0x001fc6000001ff00 */
[----:B------:R0:W4:Y:S01]  /*0ba0*/  @!P0 LDG.E.EL R32, desc[UR6][R36.64] ;  /* 0x0000000624208981 */ /* 0x000122000c2e1900 */
[----:B------:R-:W-:-:S03]  /*0bb0*/  IMAD.WIDE R20, R43, 0x4, R18 ;  /* 0x000000042b147825 */ /* 0x000fc600078e0212 */
[----:B------:R0:W4:Y:S01]  /*0bc0*/  @!P0 LDG.E.EL R17, desc[UR6][R22.64] ;  /* 0x0000000616118981 */ /* 0x000122000c2e1900 */
[--C-:B---3--:R-:W-:Y:S01]  /*0bd0*/  IMAD.WIDE R30, R29, 0x4, R18.reuse ;  /* 0x000000041d1e7825 */ /* 0x108fe200078e0212 */
[C---:B------:R-:W-:Y:S02]  /*0be0*/  LOP3.LUT R34, R28.reuse, 0x58, RZ, 0xfc, !PT ;  /* 0x000000581c227812 */ /* 0x040fe400078efcff */
[----:B------:R3:W4:Y:S01]  /*0bf0*/  @!P0 LDG.E.EL R11, desc[UR6][R20.64] ;  /* 0x00000006140b8981 */ /* 0x000722000c2e1900 */
[--C-:B0-----:R-:W-:Y:S01]  /*0c00*/  IMAD.WIDE R36, R35, 0x4, R18.reuse ;  /* 0x0000000423247825 */ /* 0x101fe200078e0212 */
[----:B------:R-:W-:Y:S02]  /*0c10*/  LOP3.LUT R40, R28, 0x60, RZ, 0xfc, !PT ;  /* 0x000000601c287812 */ /* 0x000fe400078efcff */
[----:B------:R0:W4:Y:S01]  /*0c20*/  @!P0 LDG.E.EL R13, desc[UR6][R30.64] ;  /* 0x000000061e0d8981 */ /* 0x000122000c2e1900 */
[----:B------:R-:W-:-:S04]  /*0c30*/  IMAD.WIDE R22, R45, 0x4, R18 ;  /* 0x000000042d167825 */ /* 0x000fc800078e0212 */
[----:B------:R-:W-:Y:S01]  /*0c40*/  IMAD.WIDE R18, R39, 0x4, R18 ;  /* 0x0000000427127825 */ /* 0x000fe200078e0212 */
[C---:B---3--:R-:W-:Y:S01]  /*0c50*/  LOP3.LUT R20, R28.reuse, 0x70, RZ, 0xfc, !PT ;  /* 0x000000701c147812 */ /* 0x048fe200078efcff */
[----:B------:R-:W3:Y:S02]  /*0c60*/  @!P0 LDG.E.EL R12, desc[UR6][R22.64] ;  /* 0x00000006160c8981 */ /* 0x000ee4000c2e1900 */
[----:B------:R-:W-:Y:S01]  /*0c70*/  IMAD.MOV.U32 R15, RZ, RZ, RZ ;  /* 0x000000ffff0f7224 */ /* 0x000fe200078e00ff */
[----:B------:R-:W-:Y:S01]  /*0c80*/  LOP3.LUT R44, R28, 0x68, RZ, 0xfc, !PT ;  /* 0x000000681c2c7812 */ /* 0x000fe200078efcff */
[----:B------:R1:W3:Y:S01]  /*0c90*/  @!P0 LDG.E.EL R10, desc[UR6][R18.64] ;  /* 0x00000006120a8981 */ /* 0x0002e2000c2e1900 */
[C---:B0-----:R-:W-:Y:S02]  /*0ca0*/  LEA.HI R31, R5.reuse, R34, RZ, 0x6 ;  /* 0x00000022051f7211 */ /* 0x041fe400078f30ff */
[CC--:B------:R-:W-:Y:S01]  /*0cb0*/  LEA.HI R21, R5.reuse, R40.reuse, RZ, 0x6 ;  /* 0x0000002805157211 */ /* 0x0c0fe200078f30ff */
[----:B------:R0:W3:Y:S01]  /*0cc0*/  @!P0 LDG.E.EL R15, desc[UR6][R36.64] ;  /* 0x00000006240f8981 */ /* 0x0000e2000c2e1900 */
[----:B------:R-:W-:-:S02]  /*0cd0*/  LEA.HI R38, R5, R40, RZ, 0xf ;  /* 0x0000002805267211 */ /* 0x000fc400078f78ff */
[----:B------:R-:W-:Y:S02]  /*0ce0*/  LOP3.LUT R30, R28, 0x78, RZ, 0xfc, !PT ;  /* 0x000000781c1e7812 */ /* 0x000fe400078efcff */
[CC--:B------:R-:W-:Y:S01]  /*0cf0*/  LEA.HI R40, R5.reuse, R20.reuse, RZ, 0xf ;  /* 0x0000001405287211 */ /* 0x0c0fe200078f78ff */
[----:B-1----:R-:W-:Y:S01]  /*0d00*/  IMAD.WIDE R18, R16, 0x4, R24 ;  /* 0x0000000410127825 */ /* 0x002fe200078e0218 */
[C---:B------:R-:W-:Y:S02]  /*0d10*/  LEA.HI R16, R5.reuse, R20, RZ, 0x6 ;  /* 0x0000001405107211 */ /* 0x040fe400078f30ff */
[CC--:B------:R-:W-:Y:S02]  /*0d20*/  LEA.HI R28, R5.reuse, R44.reuse, RZ, 0x6 ;  /* 0x0000002c051c7211 */ /* 0x0c0fe400078f30ff */
[----:B0-----:R-:W-:Y:S01]  /*0d30*/  LEA.HI R36, R5, R44, RZ, 0xf ;  /* 0x0000002c05247211 */ /* 0x001fe200078f78ff */
[----:B------:R0:W3:Y:S01]  /*0d40*/  @!P0 LDG.E.EL R26, desc[UR6][R18.64] ;  /* 0x00000006121a8981 */ /* 0x0000e2000c2e1900 */
[----:B------:R-:W-:-:S02]  /*0d50*/  SHF.R.S32.HI R20, RZ, 0x6, R31 ;  /* 0x00000006ff147819 */ /* 0x000fc4000001141f */
[----:B------:R-:W-:Y:S02]  /*0d60*/  SHF.R.S32.HI R23, RZ, 0x1f, R31 ;  /* 0x0000001fff177819 */ /* 0x000fe4000001141f */
[--C-:B------:R-:W-:Y:S02]  /*0d70*/  SHF.R.S32.HI R44, RZ, 0x6, R21.reuse ;  /* 0x00000006ff2c7819 */ /* 0x100fe40000011415 */
[----:B------:R-:W-:Y:S02]  /*0d80*/  SHF.R.S32.HI R21, RZ, 0x1f, R21 ;  /* 0x0000001fff157819 */ /* 0x000fe40000011415 */
[----:B------:R-:W-:Y:S02]  /*0d90*/  LEA.HI R23, R23, R20, RZ, 0x9 ;  /* 0x0000001417177211 */ /* 0x000fe400078f48ff */
[----:B------:R-:W-:Y:S02]  /*0da0*/  LEA.HI R42, R5, R34, RZ, 0xf ;  /* 0x00000022052a7211 */ /* 0x000fe400078f78ff */
[----:B0-----:R-:W-:-:S02]  /*0db0*/  LEA.HI R18, R21, R44, RZ, 0x9 ;  /* 0x0000002c15127211 */ /* 0x001fc400078f48ff */
[-C--:B------:R-:W-:Y:S02]  /*0dc0*/  LEA.HI R22, R5, R30.reuse, RZ, 0xf ;  /* 0x0000001e05167211 */ /* 0x080fe400078f78ff */
[----:B------:R-:W-:Y:S02]  /*0dd0*/  LOP3.LUT R21, R23, 0xfffffe00, RZ, 0xc0, !PT ;  /* 0xfffffe0017157812 */ /* 0x000fe400078ec0ff */
[----:B------:R-:W-:Y:S02]  /*0de0*/  LEA.HI R34, R5, R30, RZ, 0x6 ;  /* 0x0000001e05227211 */ /* 0x000fe400078f30ff */
[----:B------:R-:W-:Y:S02]  /*0df0*/  LOP3.LUT R37, R33, 0xffff8000, R36, 0xf8, !PT ;  /* 0xffff800021257812 */ /* 0x000fe400078ef824 */
[----:B------:R-:W-:Y:S02]  /*0e00*/  LOP3.LUT R30, R33, 0xffff8000, R42, 0xf8, !PT ;  /* 0xffff8000211e7812 */ /* 0x000fe400078ef82a */
[----:B------:R-:W-:-:S02]  /*0e10*/  LOP3.LUT R31, R33, 0xffff8000, R38, 0xf8, !PT ;  /* 0xffff8000211f7812 */ /* 0x000fc400078ef826 */
[----:B------:R-:W-:Y:S02]  /*0e20*/  LOP3.LUT R5, R33, 0xffff8000, R40, 0xf8, !PT ;  /* 0xffff800021057812 */ /* 0x000fe400078ef828 */
[----:B------:R-:W-:Y:S02]  /*0e30*/  LOP3.LUT R36, R18, 0xfffffe00, RZ, 0xc0, !PT ;  /* 0xfffffe0012247812 */ /* 0x000fe400078ec0ff */
[----:B------:R-:W-:Y:S01]  /*0e40*/  LOP3.LUT R33, R33, 0xffff8000, R22, 0xf8, !PT ;  /* 0xffff800021217812 */ /* 0x000fe200078ef816 */
[----:B------:R-:W-:Y:S01]  /*0e50*/  IMAD.WIDE R22, R0, 0x4, R24 ;  /* 0x0000000400167825 */ /* 0x000fe200078e0218 */
[--C-:B------:R-:W-:Y:S02]  /*0e60*/  SHF.R.S32.HI R38, RZ, 0x6, R28.reuse ;  /* 0x00000006ff267819 */ /* 0x100fe4000001141c */
[----:B------:R-:W-:Y:S01]  /*0e70*/  SHF.R.S32.HI R28, RZ, 0x1f, R28 ;  /* 0x0000001fff1c7819 */ /* 0x000fe2000001141c */
[----:B------:R-:W-:Y:S02]  /*0e80*/  IMAD.MOV.U32 R19, RZ, RZ, RZ ;  /* 0x000000ffff137224 */ /* 0x000fe400078e00ff */
[----:B------:R-:W-:-:S02]  /*0e90*/  IMAD.IADD R0, R20, 0x1, -R21 ;  /* 0x0000000114007824 */ /* 0x000fc400078e0a15 */
[----:B------:R-:W-:Y:S01]  /*0ea0*/  IMAD.WIDE R20, R14, 0x4, R24 ;  /* 0x000000040e147825 */ /* 0x000fe200078e0218 */
[----:B------:R-:W-:Y:S01]  /*0eb0*/  SHF.R.S32.HI R14, RZ, 0x6, R16 ;  /* 0x00000006ff0e7819 */ /* 0x000fe20000011410 */
[----:B------:R0:W3:Y:S01]  /*0ec0*/  @!P0 LDG.E.EL R19, desc[UR6][R22.64] ;  /* 0x0000000616138981 */ /* 0x0000e2000c2e1900 */
[----:B------:R-:W-:Y:S01]  /*0ed0*/  LEA.HI R28, R28, R38, RZ, 0x9 ;  /* 0x000000261c1c7211 */ /* 0x000fe200078f48ff */
[----:B------:R-:W-:Y:S01]  /*0ee0*/  IMAD.IADD R44, R44, 0x1, -R36 ;  /* 0x000000012c2c7824 */ /* 0x000fe200078e0a24 */
[----:B------:R-:W-:Y:S01]  /*0ef0*/  SHF.R.S32.HI R16, RZ, 0x1f, R16 ;  /* 0x0000001fff107819 */ /* 0x000fe20000011410 */
[----:B------:R-:W-:Y:S01]  /*0f00*/  IMAD.MOV.U32 R18, RZ, RZ, RZ ;  /* 0x000000ffff127224 */ /* 0x000fe200078e00ff */
[--C-:B------:R-:W-:Y:S02]  /*0f10*/  SHF.R.S32.HI R36, RZ, 0x6, R34.reuse ;  /* 0x00000006ff247819 */ /* 0x100fe40000011422 */
[----:B------:R-:W-:Y:S02]  /*0f20*/  SHF.R.S32.HI R34, RZ, 0x1f, R34 ;  /* 0x0000001fff227819 */ /* 0x000fe40000011422 */
[----:B0-----:R-:W-:Y:S01]  /*0f30*/  LOP3.LUT R23, R28, 0xfffffe00, RZ, 0xc0, !PT ;  /* 0xfffffe001c177812 */ /* 0x001fe200078ec0ff */
[----:B------:R0:W3:Y:S01]  /*0f40*/  @!P0 LDG.E.EL R18, desc[UR6][R20.64] ;  /* 0x0000000614128981 */ /* 0x0000e2000c2e1900 */
[----:B------:R-:W-:-:S02]  /*0f50*/  LEA.HI R22, R16, R14, RZ, 0x9 ;  /* 0x0000000e10167211 */ /* 0x000fc400078f48ff */
[----:B------:R-:W-:Y:S01]  /*0f60*/  LEA.HI R34, R34, R36, RZ, 0x9 ;  /* 0x0000002422227211 */ /* 0x000fe200078f48ff */
[----:B------:R-:W-:Y:S02]  /*0f70*/  IMAD.IADD R38, R38, 0x1, -R23 ;  /* 0x0000000126267824 */ /* 0x000fe400078e0a17 */
[----:B------:R-:W-:Y:S01]  /*0f80*/  IMAD.MOV.U32 R16, RZ, RZ, RZ ;  /* 0x000000ffff107224 */ /* 0x000fe200078e00ff */
[----:B0-----:R-:W-:Y:S01]  /*0f90*/  LOP3.LUT R21, R22, 0xfffffe00, RZ, 0xc0, !PT ;  /* 0xfffffe0016157812 */ /* 0x001fe200078ec0ff */
[----:B------:R-:W-:Y:S01]  /*0fa0*/  IMAD.WIDE R22, R41, 0x4, R24 ;  /* 0x0000000429167825 */ /* 0x000fe200078e0218 */
[----:B------:R-:W-:Y:S02]  /*0fb0*/  LOP3.LUT R20, R34, 0xfffffe00, RZ, 0xc0, !PT ;  /* 0xfffffe0022147812 */ /* 0x000fe400078ec0ff */
[----:B------:R-:W-:Y:S01]  /*0fc0*/  SHF.R.S32.HI R41, RZ, 0x1f, R30 ;  /* 0x0000001fff297819 */ /* 0x000fe2000001141e */
[----:B------:R-:W-:Y:S01]  /*0fd0*/  IMAD.IADD R34, R14, 0x1, -R21 ;  /* 0x000000010e227824 */ /* 0x000fe200078e0a15 */
[----:B------:R-:W-:Y:S01]  /*0fe0*/  SHF.R.S32.HI R28, RZ, 0x1f, R31 ;  /* 0x0000001fff1c7819 */ /* 0x000fe2000001141f */
[----:B------:R-:W-:Y:S01]  /*0ff0*/  IMAD.IADD R36, R36, 0x1, -R20 ;  /* 0x0000000124247824 */ /* 0x000fe200078e0a14 */
[----:B------:R-:W-:Y:S01]  /*1000*/  IADD3 R30, P1, R0, R30, RZ ;  /* 0x0000001e001e7210 */ /* 0x000fe20007f3e0ff */
[----:B------:R-:W-:Y:S01]  /*1010*/  IMAD.MOV.U32 R14, RZ, RZ, RZ ;  /* 0x000000ffff0e7224 */ /* 0x000fe200078e00ff */
[----:B------:R-:W-:Y:S01]  /*1020*/  IADD3 R31, P2, R44, R31, RZ ;  /* 0x0000001f2c1f7210 */ /* 0x000fe20007f5e0ff */
[----:B------:R0:W3:Y:S01]  /*1030*/  @!P0 LDG.E.EL R16, desc[UR6][R22.64] ;  /* 0x0000000616108981 */ /* 0x0000e2000c2e1900 */
[----:B------:R-:W-:Y:S01]  /*1040*/  IMAD.WIDE R20, R35, 0x4, R24 ;  /* 0x0000000423147825 */ /* 0x000fe200078e0218 */
[----:B------:R-:W-:-:S02]  /*1050*/  LEA.HI.X.SX32 R41, R0, R41, 0x1, P1 ;  /* 0x0000002900297211 */ /* 0x000fc400008f0eff */
[----:B------:R-:W-:Y:S01]  /*1060*/  LEA.HI.X.SX32 R44, R44, R28, 0x1, P2 ;  /* 0x0000001c2c2c7211 */ /* 0x000fe200010f0eff */
[----:B------:R-:W-:Y:S01]  /*1070*/  IMAD.MOV.U32 R0, RZ, RZ, RZ ;  /* 0x000000ffff007224 */ /* 0x000fe200078e00ff */
[----:B------:R-:W-:Y:S01]  /*1080*/  SHF.R.S32.HI R35, RZ, 0x1f, R5 ;  /* 0x0000001fff237819 */ /* 0x000fe20000011405 */
[----:B------:R-:W-:Y:S01]  /*1090*/  IMAD.WIDE R28, R29, 0x4, R24 ;  /* 0x000000041d1c7825 */ /* 0x000fe200078e0218 */
[----:B------:R-:W-:Y:S01]  /*10a0*/  IADD3 R5, P2, R34, R5, RZ ;  /* 0x0000000522057210 */ /* 0x000fe20007f5e0ff */
[----:B------:R1:W3:Y:S01]  /*10b0*/  @!P0 LDG.E.EL R14, desc[UR6][R20.64] ;  /* 0x00000006140e8981 */ /* 0x0002e2000c2e1900 */
[----:B0-----:R-:W-:Y:S02]  /*10c0*/  SHF.R.S32.HI R23, RZ, 0x1f, R37 ;  /* 0x0000001fff177819 */ /* 0x001fe40000011425 */
[----:B------:R-:W-:Y:S01]  /*10d0*/  IADD3 R37, P1, R38, R37, RZ ;  /* 0x0000002526257210 */ /* 0x000fe20007f3e0ff */
[----:B------:R0:W3:Y:S01]  /*10e0*/  @!P0 LDG.E.EL R0, desc[UR6][R28.64] ;  /* 0x000000061c008981 */ /* 0x0000e2000c2e1900 */
[----:B------:R-:W-:Y:S01]  /*10f0*/  LEA.HI.X.SX32 R34, R34, R35, 0x1, P2 ;  /* 0x0000002322227211 */ /* 0x000fe200010f0eff */
[----:B------:R-:W-:Y:S01]  /*1100*/  IMAD.MOV.U32 R35, RZ, RZ, RZ ;  /* 0x000000ffff237224 */ /* 0x000fe200078e00ff */
[----:B------:R-:W-:-:S02]  /*1110*/  LEA.HI.X.SX32 R38, R38, R23, 0x1, P1 ;  /* 0x0000001726267211 */ /* 0x000fc400008f0eff */
[----:B------:R-:W-:Y:S01]  /*1120*/  SHF.R.S32.HI R40, RZ, 0x1f, R33 ;  /* 0x0000001fff287819 */ /* 0x000fe20000011421 */
[----:B------:R-:W-:Y:S01]  /*1130*/  IMAD.WIDE R22, R45, 0x4, R24 ;  /* 0x000000042d167825 */ /* 0x000fe200078e0218 */
[----:B------:R-:W-:-:S04]  /*1140*/  IADD3 R33, P1, R36, R33, RZ ;  /* 0x0000002124217210 */ /* 0x000fc80007f3e0ff */
[----:B------:R-:W-:Y:S01]  /*1150*/  LEA.HI.X.SX32 R36, R36, R40, 0x1, P1 ;  /* 0x0000002824247211 */ /* 0x000fe200008f0eff */
[----:B------:R-:W-:Y:S01]  /*1160*/  IMAD.MOV.U32 R40, RZ, RZ, RZ ;  /* 0x000000ffff287224 */ /* 0x000fe200078e00ff */
[----:B------:R0:W3:Y:S01]  /*1170*/  @!P0 LDG.E.EL R35, desc[UR6][R22.64] ;  /* 0x0000000616238981 */ /* 0x0000e2000c2e1900 */
[----:B-1----:R-:W-:-:S04]  /*1180*/  IMAD.WIDE R20, R43, 0x4, R24 ;  /* 0x000000042b147825 */ /* 0x002fc800078e0218 */
[----:B------:R-:W-:Y:S01]  /*1190*/  IMAD.WIDE R24, R39, 0x4, R24 ;  /* 0x0000000427187825 */ /* 0x000fe200078e0218 */
[----:B------:R1:W3:Y:S03]  /*11a0*/  @!P0 LDG.E.EL R40, desc[UR6][R20.64] ;  /* 0x0000000614288981 */ /* 0x0002e6000c2e1900 */
[----:B------:R-:W-:Y:S02]  /*11b0*/  IMAD.MOV.U32 R39, RZ, RZ, RZ ;  /* 0x000000ffff277224 */ /* 0x000fe400078e00ff */
[----:B0-----:R-:W-:-:S04]  /*11c0*/  IMAD.SHL.U32 R29, R30, 0x4, RZ ;  /* 0x000000041e1d7824 */ /* 0x001fc800078e00ff */
[----:B------:R0:W3:Y:S01]  /*11d0*/  @!P0 LDG.E.EL R39, desc[UR6][R24.64] ;  /* 0x0000000618278981 */ /* 0x0000e2000c2e1900 */
[----:B------:R-:W-:Y:S01]  /*11e0*/  SHF.L.U64.HI R41, R30, 0x2, R41 ;  /* 0x000000021e297819 */ /* 0x000fe20000010229 */
[C---:B------:R-:W-:Y:S01]  /*11f0*/  IMAD.SHL.U32 R22, R31.reuse, 0x4, RZ ;  /* 0x000000041f167824 */ /* 0x040fe200078e00ff */
[----:B------:R-:W-:Y:S02]  /*1200*/  IADD3 R28, P1, R29, UR4, RZ ;  /* 0x000000041d1c7c10 */ /* 0x000fe4000ff3e0ff */
[----:B------:R-:W-:Y:S02]  /*1210*/  IADD3 R30, P2, R29, UR8, RZ ;  /* 0x000000081d1e7c10 */ /* 0x000fe4000ff5e0ff */
[----:B------:R-:W-:Y:S02]  /*1220*/  SHF.L.U64.HI R23, R31, 0x2, R44 ;  /* 0x000000021f177819 */ /* 0x000fe4000001022c */
[----:B------:R-:W-:Y:S02]  /*1230*/  CS2R R42, SRZ ;  /* 0x00000000002a7805 */ /* 0x000fe4000001ff00 */
[----:B------:R-:W-:-:S02]  /*1240*/  IADD3.X R29, R41, UR5, RZ, P1, !PT ;  /* 0x00000005291d7c10 */ /* 0x000fc40008ffe4ff */
[----:B------:R-:W-:Y:S01]  /*1250*/  IADD3.X R31, R41, UR9, RZ, P2, !PT ;  /* 0x00000009291f7c10 */ /* 0x000fe200097fe4ff */
[----:B------:R-:W-:Y:S01]  /*1260*/  IMAD.MOV.U32 R41, RZ, RZ, RZ ;  /* 0x000000ffff297224 */ /* 0x000fe200078e00ff */
[----:B-1----:R-:W-:Y:S01]  /*1270*/  IADD3 R20, P1, R22, UR4, RZ ;  /* 0x0000000416147c10 */ /* 0x002fe2000ff3e0ff */
[C---:B0-----:R-:W-:Y:S01]  /*1280*/  IMAD.SHL.U32 R25, R37.reuse, 0x4, RZ ;  /* 0x0000000425197824 */ /* 0x041fe200078e00ff */
[----:B------:R-:W-:Y:S01]  /*1290*/  IADD3 R22, P2, R22, UR8, RZ ;  /* 0x0000000816167c10 */ /* 0x000fe2000ff5e0ff */
[----:B------:R0:W3:Y:S01]  /*12a0*/  @!P0 LDG.E.EL R42, desc[UR6][R28.64+0xc000] ;  /* 0x00c000061c2a8981 */ /* 0x0000e2000c2e1900 */
[----:B------:R-:W-:Y:S01]  /*12b0*/  SHF.L.U64.HI R44, R37, 0x2, R38 ;  /* 0x00000002252c7819 */ /* 0x000fe20000010226 */
[----:B------:R-:W-:Y:S01]  /*12c0*/  IMAD.MOV.U32 R37, RZ, RZ, RZ ;  /* 0x000000ffff257224 */ /* 0x000fe200078e00ff */
[----:B------:R-:W-:Y:S01]  /*12d0*/  IADD3.X R21, R23, UR5, RZ, P1, !PT ;  /* 0x0000000517157c10 */ /* 0x000fe20008ffe4ff */
[----:B------:R1:W3:Y:S01]  /*12e0*/  @!P0 LDG.E.EL R41, desc[UR6][R30.64+0xc000] ;  /* 0x00c000061e298981 */ /* 0x0002e2000c2e1900 */
[----:B------:R-:W-:-:S02]  /*12f0*/  IADD3.X R23, R23, UR9, RZ, P2, !PT ;  /* 0x0000000917177c10 */ /* 0x000fc400097fe4ff */
[----:B------:R-:W-:Y:S01]  /*1300*/  IADD3 R24, P1, R25, UR4, RZ ;  /* 0x0000000419187c10 */ /* 0x000fe2000ff3e0ff */
[----:B------:R-:W-:Y:S01]  /*1310*/  IMAD.MOV.U32 R38, RZ, RZ, RZ ;  /* 0x000000ffff267224 */ /* 0x000fe200078e00ff */
[----:B------:R1:W3:Y:S01]  /*1320*/  @!P0 LDG.E.EL R43, desc[UR6][R20.64+0x10000] ;  /* 0x01000006142b8981 */ /* 0x0002e2000c2e1900 */
[----:B0-----:R-:W-:Y:S01]  /*1330*/  IADD3 R28, P2, R25, UR8, RZ ;  /* 0x00000008191c7c10 */ /* 0x001fe2000ff5e0ff */
[C---:B-1----:R-:W-:Y:S01]  /*1340*/  IMAD.SHL.U32 R31, R5.reuse, 0x4, RZ ;  /* 0x00000004051f7824 */ /* 0x042fe200078e00ff */
[----:B------:R-:W-:Y:S01]  /*1350*/  SHF.L.U64.HI R30, R5, 0x2, R34 ;  /* 0x00000002051e7819 */ /* 0x000fe20000010222 */
[----:B------:R-:W-:Y:S01]  /*1360*/  IMAD.MOV.U32 R5, RZ, RZ, RZ ;  /* 0x000000ffff057224 */ /* 0x000fe200078e00ff */
[----:B------:R0:W3:Y:S01]  /*1370*/  @!P0 LDG.E.EL R37, desc[UR6][R22.64+0x10000] ;  /* 0x0100000616258981 */ /* 0x0000e2000c2e1900 */
[----:B------:R-:W-:Y:S02]  /*1380*/  IADD3.X R25, R44, UR5, RZ, P1, !PT ;  /* 0x000000052c197c10 */ /* 0x000fe40008ffe4ff */
[----:B------:R-:W-:-:S02]  /*1390*/  IADD3.X R29, R44, UR9, RZ, P2, !PT ;  /* 0x000000092c1d7c10 */ /* 0x000fc400097fe4ff */
[C---:B------:R-:W-:Y:S01]  /*13a0*/  SHF.L.U64.HI R36, R33.reuse, 0x2, R36 ;  /* 0x0000000221247819 */ /* 0x040fe20000010224 */
[----:B------:R-:W-:Y:S01]  /*13b0*/  IMAD.SHL.U32 R33, R33, 0x4, RZ ;  /* 0x0000000421217824 */ /* 0x000fe200078e00ff */
[----:B------:R-:W-:Y:S01]  /*13c0*/  IADD3 R20, P1, R31, UR4, RZ ;  /* 0x000000041f147c10 */ /* 0x000fe2000ff3e0ff */
[----:B------:R1:W3:Y:S01]  /*13d0*/  @!P0 LDG.E.EL R38, desc[UR6][R24.64+0x14000] ;  /* 0x0140000618268981 */ /* 0x0002e2000c2e1900 */
[----:B0-----:R-:W-:Y:S01]  /*13e0*/  IADD3 R22, P2, R31, UR8, RZ ;  /* 0x000000081f167c10 */ /* 0x001fe2000ff5e0ff */
[----:B------:R-:W-:Y:S02]  /*13f0*/  IMAD.MOV.U32 R44, RZ, RZ, RZ ;  /* 0x000000ffff2c7224 */ /* 0x000fe400078e00ff */
[----:B------:R0:W3:Y:S01]  /*1400*/  @!P0 LDG.E.EL R5, desc[UR6][R28.64+0x14000] ;  /* 0x014000061c058981 */ /* 0x0000e2000c2e1900 */
[----:B------:R-:W-:Y:S01]  /*1410*/  IADD3.X R21, R30, UR5, RZ, P1, !PT ;  /* 0x000000051e157c10 */ /* 0x000fe20008ffe4ff */
[----:B------:R-:W-:Y:S01]  /*1420*/  IMAD.MOV.U32 R34, RZ, RZ, RZ ;  /* 0x000000ffff227224 */ /* 0x000fe200078e00ff */
[----:B------:R-:W-:-:S02]  /*1430*/  IADD3.X R23, R30, UR9, RZ, P2, !PT ;  /* 0x000000091e177c10 */ /* 0x000fc400097fe4ff */
[----:B------:R-:W-:Y:S01]  /*1440*/  IADD3 R30, P1, R33, UR4, RZ ;  /* 0x00000004211e7c10 */ /* 0x000fe2000ff3e0ff */
[----:B------:R5:W3:Y:S01]  /*1450*/  @!P0 LDG.E.EL R44, desc[UR6][R20.64+0x18000] ;  /* 0x01800006142c8981 */ /* 0x000ae2000c2e1900 */
[----:B-1----:R-:W-:Y:S02]  /*1460*/  IADD3 R24, P2, R33, UR8, RZ ;  /* 0x0000000821187c10 */ /* 0x002fe4000ff5e0ff */
[----:B------:R-:W-:Y:S02]  /*1470*/  IADD3.X R31, R36, UR5, RZ, P1, !PT ;  /* 0x00000005241f7c10 */ /* 0x000fe40008ffe4ff */
[----:B0-----:R-:W-:Y:S02]  /*1480*/  CS2R R28, SRZ ;  /* 0x00000000001c7805 */ /* 0x001fe4000001ff00 */
[----:B------:R-:W-:Y:S01]  /*1490*/  IADD3.X R25, R36, UR9, RZ, P2, !PT ;  /* 0x0000000924197c10 */ /* 0x000fe200097fe4ff */
[----:B------:R-:W3:Y:S04]  /*14a0*/  @!P0 LDG.E.EL R34, desc[UR6][R22.64+0x18000] ;  /* 0x0180000616228981 */ /* 0x000ee8000c2e1900 */
[----:B------:R-:W3:Y:S04]  /*14b0*/  @!P0 LDG.E.EL R29, desc[UR6][R30.64+0x1c000] ;  /* 0x01c000061e1d8981 */ /* 0x000ee8000c2e1900 */
[----:B------:R-:W3:Y:S01]  /*14c0*/  @!P0 LDG.E.EL R28, desc[UR6][R24.64+0x1c000] ;  /* 0x01c00006181c8981 */ /* 0x000ee2000c2e1900 */
[----:B--2---:R-:W-:-:S02]  /*14d0*/  SEL R4, R4, RZ, !P0 ;  /* 0x000000ff04047207 */ /* 0x004fc40004000000 */
[----:B-----5:R-:W-:Y:S02]  /*14e0*/  SEL R20, R27, RZ, !P0 ;  /* 0x000000ff1b147207 */ /* 0x020fe40004000000 */
[----:B----4-:R-:W-:Y:S02]  /*14f0*/  SEL R32, R32, RZ, !P0 ;  /* 0x000000ff20207207 */ /* 0x010fe40004000000 */
[----:B------:R-:W-:Y:S02]  /*1500*/  SEL R17, R17, RZ, !P0 ;  /* 0x000000ff11117207 */ /* 0x000fe40004000000 */
[----:B------:R-:W-:Y:S02]  /*1510*/  SEL R13, R13, RZ, !P0 ;  /* 0x000000ff0d0d7207 */ /* 0x000fe40004000000 */
[----:B---3--:R-:W-:Y:S02]  /*1520*/  SEL R21, R26, RZ, !P0 ;  /* 0x000000ff1a157207 */ /* 0x008fe40004000000 */
[----:B------:R-:W-:-:S02]  /*1530*/  SEL R15, R15, RZ, !P0 ;  /* 0x000000ff0f0f7207 */ /* 0x000fc40004000000 */
[----:B------:R-:W-:Y:S02]  /*1540*/  SEL R12, R12, RZ, !P0 ;  /* 0x000000ff0c0c7207 */ /* 0x000fe40004000000 */
[----:B------:R-:W-:Y:S02]  /*1550*/  SEL R11, R11, RZ, !P0 ;  /* 0x000000ff0b0b7207 */ /* 0x000fe40004000000 */
[----:B------:R-:W-:Y:S02]  /*1560*/  SEL R10, R10, RZ, !P0 ;  /* 0x000000ff0a0a7207 */ /* 0x000fe40004000000 */
[----:B------:R-:W-:Y:S01]  /*1570*/  SEL R27, R19, RZ, !P0 ;  /* 0x000000ff131b7207 */ /* 0x000fe20004000000 */
[----:B------:R-:W-:-:S04]  /*1580*/  FADD R19, R32, -R21 ;  /* 0x8000001520137221 */ /* 0x000fc80000000000 */
[----:B------:R-:W-:Y:S01]  /*1590*/  FADD R20, R20, -R27 ;  /* 0x8000001b14147221 */ /* 0x000fe20000000000 */
[----:B------:R-:W-:-:S03]  /*15a0*/  SEL R21, R18, RZ, !P0 ;  /* 0x000000ff12157207 */ /* 0x000fc60004000000 */
[----:B------:R-:W-:Y:S02]  /*15b0*/  FADD R19, |R19|, |R20| ;  /* 0x4000001413137221 */ /* 0x000fe40000000200 */
[----:B------:R-:W-:-:S04]  /*15c0*/  FADD R4, R4, -R21 ;  /* 0x8000001504047221 */ /* 0x000fc80000000000 */
[----:B------:R-:W-:Y:S01]  /*15d0*/  FADD R19, |R4|, R19 ;  /* 0x0000001304137221 */ /* 0x000fe20000000200 */
[----:B------:R-:W-:-:S05]  /*15e0*/  SEL R16, R16, RZ, !P0 ;  /* 0x000000ff10107207 */ /* 0x000fca0004000000 */
[----:B------:R-:W-:Y:S01]  /*15f0*/  FADD R4, R17, -R16 ;  /* 0x8000001011047221 */ /* 0x000fe20000000000 */
[----:B------:R-:W-:-:S03]  /*1600*/  SEL R14, R14, RZ, !P0 ;  /* 0x000000ff0e0e7207 */ /* 0x000fc60004000000 */
[----:B------:R-:W-:Y:S01]  /*1610*/  FADD R19, |R4|, R19 ;  /* 0x0000001304137221 */ /* 0x000fe20000000200 */
[----:B------:R-:W-:Y:S01]  /*1620*/  SEL R0, R0, RZ, !P0 ;  /* 0x000000ff00007207 */ /* 0x000fe20004000000 */
[----:B------:R-:W-:-:S04]  /*1630*/  FADD R4, R15, -R14 ;  /* 0x8000000e0f047221 */ /* 0x000fc80000000000 */
[----:B------:R-:W-:Y:S01]  /*1640*/  FADD R19, |R4|, R19 ;  /* 0x0000001304137221 */ /* 0x000fe20000000200 */
[----:B------:R-:W-:Y:S01]  /*1650*/  FADD R0, R13, -R0 ;  /* 0x800000000d007221 */ /* 0x000fe20000000000 */
[----:B------:R-:W-:-:S03]  /*1660*/  SEL R35, R35, RZ, !P0 ;  /* 0x000000ff23237207 */ /* 0x000fc60004000000 */
[----:B------:R-:W-:Y:S02]  /*1670*/  FADD R19, |R0|, R19 ;  /* 0x0000001300137221 */ /* 0x000fe40000000200 */
[----:B------:R-:W-:Y:S01]  /*1680*/  FADD R0, R12, -R35 ;  /* 0x800000230c007221 */ /* 0x000fe20000000000 */
[----:B------:R-:W-:-:S03]  /*1690*/  SEL R40, R40, RZ, !P0 ;  /* 0x000000ff28287207 */ /* 0x000fc60004000000 */
[----:B------:R-:W-:Y:S02]  /*16a0*/  FADD R19, |R0|, R19 ;  /* 0x0000001300137221 */ /* 0x000fe40000000200 */
[----:B------:R-:W-:Y:S01]  /*16b0*/  FADD R0, R11, -R40 ;  /* 0x800000280b007221 */ /* 0x000fe20000000000 */
[----:B------:R-:W-:-:S03]  /*16c0*/  SEL R39, R39, RZ, !P0 ;  /* 0x000000ff27277207 */ /* 0x000fc60004000000 */
[----:B------:R-:W-:Y:S01]  /*16d0*/  FADD R19, |R0|, R19 ;  /* 0x0000001300137221 */ /* 0x000fe20000000200 */
[----:B------:R-:W-:Y:S01]  /*16e0*/  SEL R9, R9, RZ, !P0 ;  /* 0x000000ff09097207 */ /* 0x000fe20004000000 */
[----:B------:R-:W-:Y:S02]  /*16f0*/  FADD R0, R10, -R39 ;  /* 0x800000270a007221 */ /* 0x000fe40000000000 */
[----:B------:R-:W0:Y:S01]  /*1700*/  S2R R10, SR_TID.X ;  /* 0x00000000000a7919 */ /* 0x000e220000002100 */
[----:B------:R-:W-:Y:S01]  /*1710*/  SEL R8, R8, RZ, !P0 ;  /* 0x000000ff08087207 */ /* 0x000fe20004000000 */
[----:B------:R-:W-:Y:S01]  /*1720*/  FADD R19, |R0|, R19 ;  /* 0x0000001300137221 */ /* 0x000fe20000000200 */
[----:B------:R-:W-:Y:S02]  /*1730*/  SEL R7, R7, RZ, !P0 ;  /* 0x000000ff07077207 */ /* 0x000fe40004000000 */
[----:B------:R-:W-:Y:S01]  /*1740*/  SEL R6, R6, RZ, !P0 ;  /* 0x000000ff06067207 */ /* 0x000fe20004000000 */
[----:B------:R-:W-:Y:S01]  /*1750*/  FADD R0, R9, -R8 ;  /* 0x8000000809007221 */ /* 0x000fe20000000000 */
[----:B------:R-:W-:-:S03]  /*1760*/  SEL R42, R42, RZ, !P0 ;  /* 0x000000ff2a2a7207 */ /* 0x000fc60004000000 */
[----:B------:R-:W-:Y:S01]  /*1770*/  FADD R19, |R0|, R19 ;  /* 0x0000001300137221 */ /* 0x000fe20000000200 */
[----:B------:R-:W-:Y:S01]  /*1780*/  FADD R0, R7, -R6 ;  /* 0x8000000607007221 */ /* 0x000fe20000000000 */
[----:B------:R-:W-:-:S03]  /*1790*/  SEL R41, R41, RZ, !P0 ;  /* 0x000000ff29297207 */ /* 0x000fc60004000000 */
[----:B------:R-:W-:Y:S01]  /*17a0*/  FADD R19, |R0|, R19 ;  /* 0x0000001300137221 */ /* 0x000fe20000000200 */
[----:B------:R-:W1:Y:S01]  /*17b0*/  S2UR UR5, SR_CgaCtaId ;  /* 0x00000000000579c3 */ /* 0x000e620000008800 */
[----:B------:R-:W-:Y:S01]  /*17c0*/  FADD R0, R42, -R41 ;  /* 0x800000292a007221 */ /* 0x000fe20000000000 */
[----:B------:R-:W-:-:S03]  /*17d0*/  SEL R43, R43, RZ, !P0 ;  /* 0x000000ff2b2b7207 */ /* 0x000fc60004000000 */
[----:B------:R-:W-:Y:S01]  /*17e0*/  FADD R19, |R0|, R19 ;  /* 0x0000001300137221 */ /* 0x000fe20000000200 */
[----:B------:R-:W-:-:S05]  /*17f0*/  SEL R4, R37, RZ, !P0 ;  /* 0x000000ff25047207 */ /* 0x000fca0004000000 */
[----:B------:R-:W-:Y:S01]  /*1800*/  FADD R0, R43, -R4 ;  /* 0x800000042b007221 */ /* 0x000fe20000000000 */
[----:B------:R-:W-:Y:S02]  /*1810*/  SEL R38, R38, RZ, !P0 ;  /* 0x000000ff26267207 */ /* 0x000fe40004000000 */
[----:B------:R-:W-:Y:S01]  /*1820*/  SEL R5, R5, RZ, !P0 ;  /* 0x000000ff05057207 */ /* 0x000fe20004000000 */
[----:B------:R-:W-:-:S04]  /*1830*/  FADD R19, |R0|, R19 ;  /* 0x0000001300137221 */ /* 0x000fc80000000200 */
[----:B------:R-:W-:Y:S01]  /*1840*/  FADD R0, R38, -R5 ;  /* 0x8000000526007221 */ /* 0x000fe20000000000 */
[----:B------:R-:W-:Y:S02]  /*1850*/  SEL R44, R44, RZ, !P0 ;  /* 0x000000ff2c2c7207 */ /* 0x000fe40004000000 */
[----:B0-----:R-:W-:Y:S02]  /*1860*/  SHF.R.U32.HI R9, RZ, 0x5, R10 ;  /* 0x00000005ff097819 */ /* 0x001fe4000001160a */
[----:B------:R-:W-:Y:S01]  /*1870*/  SEL R5, R34, RZ, !P0 ;  /* 0x000000ff22057207 */ /* 0x000fe20004000000 */
[----:B------:R-:W-:Y:S01]  /*1880*/  FADD R19, |R0|, R19 ;  /* 0x0000001300137221 */ /* 0x000fe20000000200 */
[----:B------:R-:W-:-:S03]  /*1890*/  SEL R29, R29, RZ, !P0 ;  /* 0x000000ff1d1d7207 */ /* 0x000fc60004000000 */
[----:B------:R-:W-:Y:S01]  /*18a0*/  FADD R0, R44, -R5 ;  /* 0x800000052c007221 */ /* 0x000fe20000000000 */
[----:B------:R-:W-:-:S03]  /*18b0*/  SEL R28, R28, RZ, !P0 ;  /* 0x000000ff1c1c7207 */ /* 0x000fc60004000000 */
[----:B------:R-:W-:Y:S01]  /*18c0*/  FADD R19, |R0|, R19 ;  /* 0x0000001300137221 */ /* 0x000fe20000000200 */
[----:B------:R-:W-:Y:S02]  /*18d0*/  LOP3.LUT R7, R10, 0x1f, RZ, 0xc0, !PT ;  /* 0x0000001f0a077812 */ /* 0x000fe400078ec0ff */
[----:B------:R-:W-:Y:S01]  /*18e0*/  SGXT.U32 R9, R9, 0x3 ;  /* 0x000000030909781a */ /* 0x000fe20000000000 */
[----:B------:R-:W-:Y:S01]  /*18f0*/  FADD R28, R29, -R28 ;  /* 0x8000001c1d1c7221 */ /* 0x000fe20000000000 */
[----:B------:R-:W-:Y:S01]  /*1900*/  UMOV UR4, 0x400 ;  /* 0x0000040000047882 */ /* 0x000fe20000000000 */
[----:B------:R-:W-:Y:S01]  /*1910*/  IMAD.SHL.U32 R7, R7, 0x20, RZ ;  /* 0x0000002007077824 */ /* 0x000fe200078e00ff */
[----:B-1----:R-:W-:Y:S01]  /*1920*/  UPRMT UR4, UR5, 0x654, UR4 ;  /* 0x0000065405047896 */ /* 0x002fe20008000004 */
[----:B------:R-:W-:Y:S01]  /*1930*/  FADD R19, |R28|, R19 ;  /* 0x000000131c137221 */ /* 0x000fe20000000200 */
[----:B------:R-:W-:-:S04]  /*1940*/  IMAD.SHL.U32 R0, R9, 0x4, RZ ;  /* 0x0000000409007824 */ /* 0x000fc800078e00ff */
[----:B------:R-:W-:Y:S02]  /*1950*/  SEL R19, R19, RZ, !P0 ;  /* 0x000000ff13137207 */ /* 0x000fe40004000000 */
[----:B------:R-:W-:-:S05]  /*1960*/  LOP3.LUT R0, R7, R0, RZ, 0xfc, !PT ;  /* 0x0000000007007212 */ /* 0x000fca00078efcff */
[----:B------:R-:W-:Y:S01]  /*1970*/  STS [R0+UR4], R19 ;  /* 0x0000001300007988 */ /* 0x000fe20008000804 */
[----:B------:R-:W-:Y:S01]  /*1980*/  BAR.SYNC.DEFER_BLOCKING 0x0 ;  /* 0x0000000000007b1d */ /* 0x000fe20000010000 */
[C---:B------:R-:W-:Y:S02]  /*1990*/  ISETP.GE.AND P1, PT, R10.reuse, 0x100, PT ;  /* 0x000001000a00780c */ /* 0x040fe40003f26270 */
[----:B------:R-:W-:-:S11]  /*19a0*/  LEA R4, R10, UR4, 0x2 ;  /* 0x000000040a047c11 */ /* 0x000fd6000f8e10ff */
[----:B------:R-:W0:Y:S04]  /*19b0*/  @!P1 LDS R3, [R4] ;  /* 0x0000000004039984 */ /* 0x000e280000000800 */
[----:B0-----:R-:W0:Y:S02]  /*19c0*/  SHFL.BFLY PT, R6, R3, 0x4, 0x1f ;  /* 0x0c801f0003067f89 */ /* 0x001e2400000e0000 */
[----:B0-----:R-:W-:-:S05]  /*19d0*/  FADD R6, R3, R6 ;  /* 0x0000000603067221 */ /* 0x001fca0000000000 */
[----:B------:R-:W0:Y:S01]  /*19e0*/  SHFL.BFLY PT, R5, R6, 0x2, 0x1f ;  /* 0x0c401f0006057f89 */ /* 0x000e2200000e0000 */
[----:B------:R-:W-:Y:S01]  /*19f0*/  LOP3.LUT P1, RZ, R10, 0x7, RZ, 0xc0, !PT ;  /* 0x000000070aff7812 */ /* 0x000fe2000782c0ff */
[----:B0-----:R-:W-:-:S05]  /*1a00*/  FADD R5, R6, R5 ;  /* 0x0000000506057221 */ /* 0x001fca0000000000 */
[----:B------:R-:W0:Y:S01]  /*1a10*/  SHFL.BFLY PT, R8, R5, 0x1, 0x1f ;  /* 0x0c201f0005087f89 */ /* 0x000e2200000e0000 */
[----:B------:R-:W-:Y:S02]  /*1a20*/  ISETP.LT.AND P1, PT, R10, 0x100, !P1 ;  /* 0x000001000a00780c */ /* 0x000fe40004f21270 */
[----:B------:R-:W-:Y:S01]  /*1a30*/  ISETP.EQ.AND P0, PT, R9, RZ, !P0 ;  /* 0x000000ff0900720c */ /* 0x000fe20004702270 */
[----:B0-----:R-:W-:-:S10]  /*1a40*/  FADD R9, R5, R8 ;  /* 0x0000000805097221 */ /* 0x001fd40000000000 */
[----:B------:R0:W-:Y:S01]  /*1a50*/  @P1 STS [R4], R9 ;  /* 0x0000000904001388 */ /* 0x0001e20000000800 */
[----:B------:R-:W-:Y:S06]  /*1a60*/  BAR.SYNC.DEFER_BLOCKING 0x0 ;  /* 0x0000000000007b1d */ /* 0x000fec0000010000 */
[----:B0-----:R-:W-:Y:S05]  /*1a70*/  @!P0 EXIT ;  /* 0x000000000000894d */ /* 0x001fea0003800000 */
[----:B------:R-:W0:Y:S01]  /*1a80*/  LDS R7, [R7+UR4] ;  /* 0x0000000407077984 */ /* 0x000e220008000800 */
[----:B------:R-:W1:Y:S02]  /*1a90*/  LDC.64 R4, c[0x0][0x220] ;  /* 0x00008800ff047b82 */ /* 0x000e640000000a00 */
[----:B-1----:R-:W-:-:S05]  /*1aa0*/  IMAD.WIDE R2, R2, 0x4, R4 ;  /* 0x0000000402027825 */ /* 0x002fca00078e0204 */
[----:B0-----:R-:W-:Y:S01]  /*1ab0*/  STG.E desc[UR6][R2.64], R7 ;  /* 0x0000000702007986 */ /* 0x001fe2000c101906 */
[----:B------:R-:W-:Y:S05]  /*1ac0*/  EXIT ;  /* 0x000000000000794d */ /* 0x000fea0003800000 */
.L_x_0:
[----:B------:R-:W-:-:S00]  /*1ad0*/  BRA `(.L_x_0) ;  /* 0xfffffffc00fc7947 */ /* 0x000fc0000383ffff */
[----:B------:R-:W-:-:S00]  /*1ae0*/  NOP ;  /* 0x0000000000007918 */ /* 0x000fc00000000000 */
        /* <DEDUP_REMOVED lines=9> */
.L_x_1:


//--------------------- .nv.shared.triton_per_fused_abs_mean_sub_26 --------------------------
	.section	.nv.shared.triton_per_fused_abs_mean_sub_26,"aw",@nobits
	.sectionflags	@""
	.align	16
	.zero		1024


//--------------------- .nv.constant0.triton_per_fused_abs_mean_sub_26 --------------------------
	.section	.nv.constant0.triton_per_fused_abs_mean_sub_26,"a",@progbits
	.sectionflags	@""
	.align	4
.nv.constant0.triton_per_fused_abs_mean_sub_26:
	.zero		560
